	.headerflags	@"EF_CUDA_TEXMODE_UNIFIED EF_CUDA_64BIT_ADDRESS EF_CUDA_ACCELERATORS EF_CUDA_SM90 EF_CUDA_VIRTUAL_SM(EF_CUDA_SM90)"
	.elftype	@"ET_EXEC"


//--------------------- .nv.info                  --------------------------
	.section	.nv.info,"",@"SHT_CUDA_INFO"
	.align	4


	//----- nvinfo : EIATTR_REGCOUNT
	.align		4
        /*0000*/ 	.byte	0x04, 0x2f
        /*0002*/ 	.short	(.L_3 - .L_2)
	.align		4
.L_2:
        /*0004*/ 	.word	index@(triton_poi_fused_cat_53)
        /*0008*/ 	.word	0x00000016


	//----- nvinfo : EIATTR_MIN_STACK_SIZE
	.align		4
.L_3:
        /*000c*/ 	.byte	0x04, 0x12
        /*000e*/ 	.short	(.L_5 - .L_4)
	.align		4
.L_4:
        /*0010*/ 	.word	index@(triton_poi_fused_cat_53)
        /*0014*/ 	.word	0x00000000


	//----- nvinfo : EIATTR_FRAME_SIZE
	.align		4
.L_5:
        /*0018*/ 	.byte	0x04, 0x11
        /*001a*/ 	.short	(.L_7 - .L_6)
	.align		4
.L_6:
        /*001c*/ 	.word	index@(triton_poi_fused_cat_53)
        /*0020*/ 	.word	0x00000000


	//----- nvinfo : EIATTR_MIN_STACK_SIZE
	.align		4
.L_7:
        /*0024*/ 	.byte	0x04, 0x12
        /*0026*/ 	.short	(.L_9 - .L_8)
	.align		4
.L_8:
        /*0028*/ 	.word	index@(triton_poi_fused_cat_53)
        /*002c*/ 	.word	0x00000000
.L_9:


//--------------------- .nv.info.triton_poi_fused_cat_53 --------------------------
	.section	.nv.info.triton_poi_fused_cat_53,"",@"SHT_CUDA_INFO"
	.sectionflags	@""
	.align	4


	//----- nvinfo : EIATTR_CUDA_API_VERSION
	.align		4
        /*0000*/ 	.byte	0x04, 0x37
        /*0002*/ 	.short	(.L_11 - .L_10)
.L_10:
        /*0004*/ 	.word	0x0000007c


	//----- nvinfo : EIATTR_KPARAM_INFO
	.align		4
.L_11:
        /*0008*/ 	.byte	0x04, 0x17
        /*000a*/ 	.short	(.L_13 - .L_12)
.L_12:
        /*000c*/ 	.word	0x00000000
        /*0010*/ 	.short	0x0007
        /*0012*/ 	.short	0x0038
        /*0014*/ 	.byte	0x00, 0xf0, 0x11, 0x00


	//----- nvinfo : EIATTR_KPARAM_INFO
	.align		4
.L_13:
        /*0018*/ 	.byte	0x04, 0x17
        /*001a*/ 	.short	(.L_15 - .L_14)
.L_14:
        /*001c*/ 	.word	0x00000000
        /*0020*/ 	.short	0x0006
        /*0022*/ 	.short	0x0030
        /*0024*/ 	.byte	0x00, 0xf4, 0x21, 0x00


	//----- nvinfo : EIATTR_KPARAM_INFO
	.align		4
.L_15:
        /*0028*/ 	.byte	0x04, 0x17
        /*002a*/ 	.short	(.L_17 - .L_16)
.L_16:
        /*002c*/ 	.word	0x00000000
        /*0030*/ 	.short	0x0005
        /*0032*/ 	.short	0x0028
        /*0034*/ 	.byte	0x00, 0xf4, 0x21, 0x00


	//----- nvinfo : EIATTR_KPARAM_INFO
	.align		4
.L_17:
        /*0038*/ 	.byte	0x04, 0x17
        /*003a*/ 	.short	(.L_19 - .L_18)
.L_18:
        /*003c*/ 	.word	0x00000000
        /*0040*/ 	.short	0x0004
        /*0042*/ 	.short	0x0020
        /*0044*/ 	.byte	0x00, 0xf4, 0x21, 0x00


	//----- nvinfo : EIATTR_KPARAM_INFO
	.align		4
.L_19:
        /*0048*/ 	.byte	0x04, 0x17
        /*004a*/ 	.short	(.L_21 - .L_20)
.L_20:
        /*004c*/ 	.word	0x00000000
        /*0050*/ 	.short	0x0003
        /*0052*/ 	.short	0x0018
        /*0054*/ 	.byte	0x00, 0xf4, 0x21, 0x00


	//----- nvinfo : EIATTR_KPARAM_INFO
	.align		4
.L_21:
        /*0058*/ 	.byte	0x04, 0x17
        /*005a*/ 	.short	(.L_23 - .L_22)
.L_22:
        /*005c*/ 	.word	0x00000000
        /*0060*/ 	.short	0x0002
        /*0062*/ 	.short	0x0010
        /*0064*/ 	.byte	0x00, 0xf4, 0x21, 0x00


	//----- nvinfo : EIATTR_KPARAM_INFO
	.align		4
.L_23:
        /*0068*/ 	.byte	0x04, 0x17
        /*006a*/ 	.short	(.L_25 - .L_24)
.L_24:
        /*006c*/ 	.word	0x00000000
        /*0070*/ 	.short	0x0001
        /*0072*/ 	.short	0x0008
        /*0074*/ 	.byte	0x00, 0xf4, 0x21, 0x00


	//----- nvinfo : EIATTR_KPARAM_INFO
	.align		4
.L_25:
        /*0078*/ 	.byte	0x04, 0x17
        /*007a*/ 	.short	(.L_27 - .L_26)
.L_26:
        /*007c*/ 	.word	0x00000000
        /*0080*/ 	.short	0x0000
        /*0082*/ 	.short	0x0000
        /*0084*/ 	.byte	0x00, 0xf4, 0x21, 0x00


	//----- nvinfo : EIATTR_SPARSE_MMA_MASK
	.align		4
.L_27:
        /*0088*/ 	.byte	0x03, 0x50
        /*008a*/ 	.short	0x0000


	//----- nvinfo : EIATTR_MAXREG_COUNT
	.align		4
        /*008c*/ 	.byte	0x03, 0x1b
        /*008e*/ 	.short	0x00ff


	//----- nvinfo : EIATTR_EXIT_INSTR_OFFSETS
	.align		4
        /*0090*/ 	.byte	0x04, 0x1c
        /*0092*/ 	.short	(.L_29 - .L_28)


	//   ....[0]....
.L_28:
        /*0094*/ 	.word	0x000004f0


	//   ....[1]....
        /*0098*/ 	.word	0x00000510


	//----- nvinfo : EIATTR_REQNTID
	.align		4
.L_29:
        /*009c*/ 	.byte	0x04, 0x10
        /*009e*/ 	.short	(.L_31 - .L_30)
.L_30:
        /*00a0*/ 	.word	0x00000080
        /*00a4*/ 	.word	0x00000001
        /*00a8*/ 	.word	0x00000001


	//----- nvinfo : EIATTR_CBANK_PARAM_SIZE
	.align		4
.L_31:
        /*00ac*/ 	.byte	0x03, 0x19
        /*00ae*/ 	.short	0x003c


	//----- nvinfo : EIATTR_PARAM_CBANK
	.align		4
        /*00b0*/ 	.byte	0x04, 0x0a
        /*00b2*/ 	.short	(.L_33 - .L_32)
	.align		4
.L_32:
        /*00b4*/ 	.word	index@(.nv.constant0.triton_poi_fused_cat_53)
        /*00b8*/ 	.short	0x0210
        /*00ba*/ 	.short	0x003c


	//----- nvinfo : EIATTR_SW_WAR
	.align		4
.L_33:
        /*00bc*/ 	.byte	0x04, 0x36
        /*00be*/ 	.short	(.L_35 - .L_34)
.L_34:
        /*00c0*/ 	.word	0x00000008
.L_35:


//--------------------- .nv.callgraph             --------------------------
	.section	.nv.callgraph,"",@"SHT_CUDA_CALLGRAPH"
	.align	4
	.sectionentsize	8
	.align		4
        /*0000*/ 	.word	0x00000000
	.align		4
        /*0004*/ 	.word	0xffffffff
	.align		4
        /*0008*/ 	.word	0x00000000
	.align		4
        /*000c*/ 	.word	0xfffffffe
	.align		4
        /*0010*/ 	.word	0x00000000
	.align		4
        /*0014*/ 	.word	0xfffffffd
	.align		4
        /*0018*/ 	.word	0x00000000
	.align		4
        /*001c*/ 	.word	0xfffffffc


//--------------------- .nv.constant4             --------------------------
	.section	.nv.constant4,"a",@progbits
	.align	8
	.align		8
.nv.constant4:
        /*0000*/ 	.dword	_$_str
	.align		8
        /*0008*/ 	.dword	_$_str_$_2


//--------------------- .text.triton_poi_fused_cat_53 --------------------------
	.section	.text.triton_poi_fused_cat_53,"ax",@progbits
	.align	128
        .global         triton_poi_fused_cat_53
        .type           triton_poi_fused_cat_53,@function
        .size           triton_poi_fused_cat_53,(.L_x_1 - triton_poi_fused_cat_53)
        .other          triton_poi_fused_cat_53,@"STO_CUDA_ENTRY STV_DEFAULT"
triton_poi_fused_cat_53:
.text.triton_poi_fused_cat_53:
[----:B------:R-:W0:Y:S01]  /*0000*/  LDC R1, c[0x0][0x28] ;  /* 0x00000a00ff017b82 */ /* 0x000e220000000800 */
[----:B------:R-:W1:Y:S07]  /*0010*/  S2R R0, SR_TID.X ;  /* 0x0000000000007919 */ /* 0x000e6e0000002100 */
[----:B------:R-:W2:Y:S01]  /*0020*/  LDC.64 R16, c[0x0][0x220] ;  /* 0x00008800ff107b82 */ /* 0x000ea20000000a00 */
[----:B------:R-:W-:Y:S01]  /*0030*/  IMAD.MOV.U32 R4, RZ, RZ, RZ ;  /* 0x000000ffff047224 */ /* 0x000fe200078e00ff */
[----:B------:R-:W-:Y:S01]  /*0040*/  ULDC.64 UR4, c[0x0][0x208] ;  /* 0x0000820000047ab9 */ /* 0x000fe20000000a00 */
[----:B------:R-:W3:Y:S05]  /*0050*/  S2R R3, SR_CTAID.X ;  /* 0x0000000000037919 */ /* 0x000eea0000002500 */
[----:B------:R-:W4:Y:S08]  /*0060*/  LDC.64 R14, c[0x0][0x210] ;  /* 0x00008400ff0e7b82 */ /* 0x000f300000000a00 */
[----:B------:R-:W5:Y:S08]  /*0070*/  LDC.64 R10, c[0x0][0x218] ;  /* 0x00008600ff0a7b82 */ /* 0x000f700000000a00 */
[----:B------:R-:W4:Y:S01]  /*0080*/  LDC.64 R8, c[0x0][0x228] ;  /* 0x00008a00ff087b82 */ /* 0x000f220000000a00 */
[----:B------:R-:W-:Y:S01]  /*0090*/  IMAD.MOV.U32 R12, RZ, RZ, RZ ;  /* 0x000000ffff0c7224 */ /* 0x000fe200078e00ff */
[----:B------:R-:W-:Y:S01]  /*00a0*/  ULDC.64 UR6, c[0x0][0x238] ;  /* 0x00008e0000067ab9 */ /* 0x000fe20000000a00 */
[----:B-1----:R-:W-:-:S05]  /*00b0*/  LOP3.LUT R0, R0, 0x7f, RZ, 0xc0, !PT ;  /* 0x0000007f00007812 */ /* 0x002fca00078ec0ff */
[----:B---3--:R-:W-:-:S05]  /*00c0*/  IMAD R0, R3, 0x80, R0 ;  /* 0x0000008003007824 */ /* 0x008fca00078e0200 */
[----:B------:R-:W-:-:S04]  /*00d0*/  SHF.R.S32.HI R3, RZ, 0x1f, R0 ;  /* 0x0000001fff037819 */ /* 0x000fc80000011400 */
[----:B------:R-:W-:-:S04]  /*00e0*/  LEA.HI R6, R3, R0, RZ, 0x2 ;  /* 0x0000000003067211 */ /* 0x000fc800078f10ff */
[--C-:B------:R-:W-:Y:S02]  /*00f0*/  SHF.R.S32.HI R5, RZ, 0x2, R6.reuse ;  /* 0x00000002ff057819 */ /* 0x100fe40000011406 */
[----:B------:R-:W-:-:S04]  /*0100*/  SHF.R.S32.HI R2, RZ, 0x1f, R6 ;  /* 0x0000001fff027819 */ /* 0x000fc80000011406 */
[----:B------:R-:W-:-:S04]  /*0110*/  LEA.HI R2, R2, R5, RZ, 0x7 ;  /* 0x0000000502027211 */ /* 0x000fc800078f38ff */
[----:B------:R-:W-:-:S05]  /*0120*/  LOP3.LUT R2, R2, 0xffffff80, RZ, 0xc0, !PT ;  /* 0xffffff8002027812 */ /* 0x000fca00078ec0ff */
[----:B------:R-:W-:-:S04]  /*0130*/  IMAD.IADD R5, R5, 0x1, -R2 ;  /* 0x0000000105057824 */ /* 0x000fc800078e0a02 */
[C---:B--2---:R-:W-:Y:S01]  /*0140*/  IMAD.WIDE R16, R5.reuse, 0x4, R16 ;  /* 0x0000000405107825 */ /* 0x044fe200078e0210 */
[----:B------:R-:W-:-:S04]  /*0150*/  ISETP.GE.AND P2, PT, R5, 0x40, PT ;  /* 0x000000400500780c */ /* 0x000fc80003f46270 */
[----:B------:R-:W-:-:S13]  /*0160*/  ISETP.LT.AND P3, PT, R0, 0x800, !P2 ;  /* 0x000008000000780c */ /* 0x000fda0005761270 */
[----:B------:R5:W2:Y:S01]  /*0170*/  @P3 LDG.E.EL R4, desc[UR4][R16.64] ;  /* 0x0000000410043981 */ /* 0x000aa2000c2e1900 */
[----:B------:R-:W-:Y:S02]  /*0180*/  LEA.HI R7, R3, R0, RZ, 0x9 ;  /* 0x0000000003077211 */ /* 0x000fe400078f48ff */
[----:B------:R-:W1:Y:S02]  /*0190*/  LDC.64 R2, c[0x0][0x230] ;  /* 0x00008c00ff027b82 */ /* 0x000e640000000a00 */
[----:B------:R-:W-:Y:S02]  /*01a0*/  SHF.R.S32.HI R13, RZ, 0x9, R7 ;  /* 0x00000009ff0d7819 */ /* 0x000fe40000011407 */
[----:B------:R-:W-:-:S03]  /*01b0*/  LOP3.LUT R7, R7, 0xfffffe00, RZ, 0xc0, !PT ;  /* 0xfffffe0007077812 */ /* 0x000fc600078ec0ff */
[----:B------:R-:W-:Y:S02]  /*01c0*/  IMAD.SHL.U32 R13, R13, 0x100, RZ ;  /* 0x000001000d0d7824 */ /* 0x000fe400078e00ff */
[----:B-----5:R-:W-:-:S03]  /*01d0*/  IMAD.WIDE R16, R5, 0x4, R10 ;  /* 0x0000000405107825 */ /* 0x020fc600078e020a */
[----:B------:R-:W-:Y:S01]  /*01e0*/  IADD3 R7, R13, R0, -R7 ;  /* 0x000000000d077210 */ /* 0x000fe20007ffe807 */
[----:B0---4-:R-:W-:-:S04]  /*01f0*/  IMAD.WIDE R18, R5, 0x4, R8 ;  /* 0x0000000405127825 */ /* 0x011fc800078e0208 */
[----:B------:R-:W-:-:S04]  /*0200*/  IMAD.WIDE R14, R7, 0x4, R14 ;  /* 0x00000004070e7825 */ /* 0x000fc800078e020e */
[----:B------:R-:W-:Y:S01]  /*0210*/  IMAD.MOV.U32 R7, RZ, RZ, RZ ;  /* 0x000000ffff077224 */ /* 0x000fe200078e00ff */
[----:B------:R-:W-:Y:S01]  /*0220*/  LOP3.LUT R9, R6, 0xfffffffc, RZ, 0xc0, !PT ;  /* 0xfffffffc06097812 */ /* 0x000fe200078ec0ff */
[----:B------:R0:W3:Y:S01]  /*0230*/  @P3 LDG.E R12, desc[UR4][R14.64] ;  /* 0x000000040e0c3981 */ /* 0x0000e2000c1e1900 */
[----:B------:R-:W-:-:S03]  /*0240*/  IMAD.MOV.U32 R10, RZ, RZ, RZ ;  /* 0x000000ffff0a7224 */ /* 0x000fc600078e00ff */
[----:B------:R-:W4:Y:S01]  /*0250*/  @P3 LDG.E.EL R7, desc[UR4][R16.64] ;  /* 0x0000000410073981 */ /* 0x000f22000c2e1900 */
[----:B------:R-:W-:Y:S02]  /*0260*/  IMAD.MOV.U32 R8, RZ, RZ, RZ ;  /* 0x000000ffff087224 */ /* 0x000fe400078e00ff */
[C---:B------:R-:W-:Y:S01]  /*0270*/  IMAD.IADD R6, R0.reuse, 0x1, -R9 ;  /* 0x0000000100067824 */ /* 0x040fe200078e0a09 */
[----:B------:R-:W-:Y:S01]  /*0280*/  ISETP.GE.AND P0, PT, R0, 0x800, PT ;  /* 0x000008000000780c */ /* 0x000fe20003f06270 */
[C---:B-1----:R-:W-:Y:S01]  /*0290*/  IMAD.WIDE R2, R5.reuse, 0x4, R2 ;  /* 0x0000000405027825 */ /* 0x042fe200078e0202 */
[----:B0-----:R-:W-:Y:S01]  /*02a0*/  SHF.R.S32.HI R14, RZ, 0x1f, R13 ;  /* 0x0000001fff0e7819 */ /* 0x001fe2000001140d */
[----:B------:R-:W5:Y:S02]  /*02b0*/  @P3 LDG.E.EL R10, desc[UR4][R18.64] ;  /* 0x00000004120a3981 */ /* 0x000f64000c2e1900 */
[C---:B------:R-:W-:Y:S02]  /*02c0*/  IMAD.SHL.U32 R9, R5.reuse, 0x4, RZ ;  /* 0x0000000405097824 */ /* 0x040fe400078e00ff */
[----:B------:R0:W5:Y:S01]  /*02d0*/  @P3 LDG.E.EL R8, desc[UR4][R2.64] ;  /* 0x0000000402083981 */ /* 0x000162000c2e1900 */
[----:B------:R-:W-:-:S02]  /*02e0*/  ISETP.GT.AND P1, PT, R5, 0x3f, !P0 ;  /* 0x0000003f0500780c */ /* 0x000fc40004724270 */
[----:B------:R-:W-:Y:S02]  /*02f0*/  IADD3 R13, P4, P5, R9, R6, R13 ;  /* 0x00000006090d7210 */ /* 0x000fe40007d9e00d */
[----:B------:R-:W-:Y:S02]  /*0300*/  SHF.R.S32.HI R6, RZ, 0x1f, R6 ;  /* 0x0000001fff067819 */ /* 0x000fe40000011406 */
[----:B------:R-:W-:Y:S01]  /*0310*/  SHF.R.S32.HI R9, RZ, 0x1f, R9 ;  /* 0x0000001fff097819 */ /* 0x000fe20000011409 */
[----:B0-----:R-:W0:Y:S03]  /*0320*/  LDC.64 R2, c[0x0][0x240] ;  /* 0x00009000ff027b82 */ /* 0x001e260000000a00 */
[----:B------:R-:W-:Y:S01]  /*0330*/  IADD3.X R6, R9, R6, R14, P4, P5 ;  /* 0x0000000609067210 */ /* 0x000fe200027ea40e */
[----:B------:R-:W-:Y:S01]  /*0340*/  IMAD.MOV.U32 R9, RZ, RZ, RZ ;  /* 0x000000ffff097224 */ /* 0x000fe200078e00ff */
[----:B------:R-:W-:-:S04]  /*0350*/  LEA R14, P4, R13, UR6, 0x2 ;  /* 0x000000060d0e7c11 */ /* 0x000fc8000f8810ff */
[----:B------:R-:W-:-:S05]  /*0360*/  LEA.HI.X R15, R13, UR7, R6, 0x2, P4 ;  /* 0x000000070d0f7c11 */ /* 0x000fca000a0f1406 */
[----:B------:R-:W5:Y:S01]  /*0370*/  @P1 LDG.E R9, desc[UR4][R14.64+-0x400] ;  /* 0xfffc00040e091981 */ /* 0x000f62000c1e1900 */
[----:B------:R-:W-:Y:S02]  /*0380*/  IMAD.MOV.U32 R6, RZ, RZ, 0x3e800000 ;  /* 0x3e800000ff067424 */ /* 0x000fe400078e00ff */
[----:B0-----:R-:W-:Y:S01]  /*0390*/  IMAD.WIDE R2, R0, 0x4, R2 ;  /* 0x0000000400027825 */ /* 0x001fe200078e0202 */
[----:B--2---:R-:W-:-:S05]  /*03a0*/  SEL R4, R4, RZ, P3 ;  /* 0x000000ff04047207 */ /* 0x004fca0001800000 */
[----:B------:R-:W-:-:S04]  /*03b0*/  FADD R4, R4, 9.9999997473787516356e-06 ;  /* 0x3727c5ac04047421 */ /* 0x000fc80000000000 */
[----:B------:R-:W0:Y:S02]  /*03c0*/  MUFU.SQRT R5, R4 ;  /* 0x0000000400057308 */ /* 0x000e240000002000 */
[C---:B0-----:R-:W-:Y:S02]  /*03d0*/  FSETP.GT.AND P4, PT, R5.reuse, 8.50705917302346158658e+37, PT ;  /* 0x7e8000000500780b */ /* 0x041fe40003f84000 */
[----:B------:R-:W-:Y:S02]  /*03e0*/  FSETP.GEU.AND P5, PT, R5, 1.175494350822287508e-38, PT ;  /* 0x008000000500780b */ /* 0x000fe40003fae000 */
[----:B------:R-:W-:Y:S02]  /*03f0*/  FSEL R6, R6, 1, P4 ;  /* 0x3f80000006067808 */ /* 0x000fe40002000000 */
[----:B---3--:R-:W-:Y:S02]  /*0400*/  SEL R12, R12, RZ, P3 ;  /* 0x000000ff0c0c7207 */ /* 0x008fe40001800000 */
[----:B----4-:R-:W-:-:S05]  /*0410*/  SEL R7, R7, RZ, P3 ;  /* 0x000000ff07077207 */ /* 0x010fca0001800000 */
[----:B------:R-:W-:Y:S01]  /*0420*/  @P4 FMUL R5, R5, 0.25 ;  /* 0x3e80000005054820 */ /* 0x000fe20000400000 */
[----:B------:R-:W-:Y:S01]  /*0430*/  FADD R4, R12, -R7 ;  /* 0x800000070c047221 */ /* 0x000fe20000000000 */
[----:B------:R-:W-:Y:S01]  /*0440*/  @!P5 FMUL R6, R6, 16777216 ;  /* 0x4b8000000606d820 */ /* 0x000fe20000400000 */
[----:B-----5:R-:W-:Y:S01]  /*0450*/  SEL R10, R10, RZ, P3 ;  /* 0x000000ff0a0a7207 */ /* 0x020fe20001800000 */
[----:B------:R-:W-:Y:S01]  /*0460*/  @!P5 FMUL R5, R5, 16777216 ;  /* 0x4b8000000505d820 */ /* 0x000fe20000400000 */
[----:B------:R-:W-:-:S05]  /*0470*/  SEL R8, R8, RZ, P3 ;  /* 0x000000ff08087207 */ /* 0x000fca0001800000 */
[----:B------:R-:W0:Y:S02]  /*0480*/  MUFU.RCP R5, R5 ;  /* 0x0000000500057308 */ /* 0x000e240000001000 */
[----:B0-----:R-:W-:-:S04]  /*0490*/  FMUL R7, R5, R6 ;  /* 0x0000000605077220 */ /* 0x001fc80000400000 */
[----:B------:R-:W-:-:S04]  /*04a0*/  FMUL R7, R4, R7 ;  /* 0x0000000704077220 */ /* 0x000fc80000400000 */
[----:B------:R-:W-:-:S05]  /*04b0*/  FFMA R8, R7, R10, R8 ;  /* 0x0000000a07087223 */ /* 0x000fca0000000008 */
[----:B------:R-:W-:-:S04]  /*04c0*/  FSETP.GEU.AND P3, PT, R8, RZ, PT ;  /* 0x000000ff0800720b */ /* 0x000fc80003f6e000 */
[----:B------:R-:W-:Y:S02]  /*04d0*/  FSEL R5, R8, RZ, P3 ;  /* 0x000000ff08057208 */ /* 0x000fe40001800000 */
[----:B------:R-:W-:Y:S01]  /*04e0*/  @P2 SEL R5, R9, RZ, P1 ;  /* 0x000000ff09052207 */ /* 0x000fe20000800000 */
[----:B------:R-:W-:Y:S06]  /*04f0*/  @P0 EXIT ;  /* 0x000000000000094d */ /* 0x000fec0003800000 */
[----:B------:R-:W-:Y:S01]  /*0500*/  STG.E desc[UR4][R2.64], R5 ;  /* 0x0000000502007986 */ /* 0x000fe2000c101904 */
[----:B------:R-:W-:Y:S05]  /*0510*/  EXIT ;  /* 0x000000000000794d */ /* 0x000fea0003800000 */
.L_x_0:
[----:B------:R-:W-:-:S00]  /*0520*/  BRA `(.L_x_0) ;  /* 0xfffffffc00fc7947 */ /* 0x000fc0000383ffff */
[----:B------:R-:W-:-:S00]  /*0530*/  NOP ;  /* 0x0000000000007918 */ /* 0x000fc00000000000 */
        /* <DEDUP_REMOVED lines=12> */
.L_x_1:


//--------------------- .nv.global.init           --------------------------
	.section	.nv.global.init,"aw",@progbits
.nv.global.init:
	.type		_$_str,@object
	.size		_$_str,(_$_str_$_2 - _$_str)
_$_str:
        /*0000*/ 	.byte	0x5f, 0x5f, 0x43, 0x55, 0x44, 0x41, 0x5f, 0x46, 0x54, 0x5a, 0x00
	.type		_$_str_$_2,@object
	.size		_$_str_$_2,(.L_1 - _$_str_$_2)
_$_str_$_2:
        /*000b*/ 	.byte	0x5f, 0x5f, 0x43, 0x55, 0x44, 0x41, 0x5f, 0x50, 0x52, 0x45, 0x43, 0x5f, 0x53, 0x51, 0x52, 0x54
        /*001b*/ 	.byte	0x00
.L_1:


//--------------------- .nv.constant0.triton_poi_fused_cat_53 --------------------------
	.section	.nv.constant0.triton_poi_fused_cat_53,"a",@progbits
	.sectionflags	@""
	.align	4
.nv.constant0.triton_poi_fused_cat_53:
	.zero		588
